//
// Generated by NVIDIA NVVM Compiler
//
// Compiler Build ID: CL-36424714
// Cuda compilation tools, release 13.0, V13.0.88
// Based on NVVM 20.0.0
//

.version 9.0
.target sm_100
.address_size 64

	// .globl	_Z12matmul_naivePfS_S_i
// _ZZ13matmul_sharedPfS_S_iE6tile_A has been demoted
// _ZZ13matmul_sharedPfS_S_iE6tile_B has been demoted

.visible .entry _Z12matmul_naivePfS_S_i(
	.param .u64 .ptr .align 1 _Z12matmul_naivePfS_S_i_param_0,
	.param .u64 .ptr .align 1 _Z12matmul_naivePfS_S_i_param_1,
	.param .u64 .ptr .align 1 _Z12matmul_naivePfS_S_i_param_2,
	.param .u32 _Z12matmul_naivePfS_S_i_param_3
)
{
	.reg .pred 	%p<10>;
	.reg .b32 	%r<40>;
	.reg .b32 	%f<67>;
	.reg .b64 	%rd<67>;

	ld.param.u64 	%rd14, [_Z12matmul_naivePfS_S_i_param_0];
	ld.param.u64 	%rd15, [_Z12matmul_naivePfS_S_i_param_1];
	ld.param.u32 	%r18, [_Z12matmul_naivePfS_S_i_param_3];
	cvta.to.global.u64 	%rd1, %rd15;
	cvta.to.global.u64 	%rd2, %rd14;
	mov.u32 	%r19, %ctaid.y;
	mov.u32 	%r20, %ntid.y;
	mov.u32 	%r21, %tid.y;
	mad.lo.s32 	%r1, %r19, %r20, %r21;
	mov.u32 	%r22, %ctaid.x;
	mov.u32 	%r23, %ntid.x;
	mov.u32 	%r24, %tid.x;
	mad.lo.s32 	%r2, %r22, %r23, %r24;
	max.s32 	%r25, %r1, %r2;
	setp.ge.s32 	%p1, %r25, %r18;
	@%p1 bra 	$L__BB0_13;
	mul.lo.s32 	%r3, %r18, %r1;
	and.b32  	%r4, %r18, 7;
	setp.lt.u32 	%p2, %r18, 8;
	mov.f32 	%f66, 0f00000000;
	mov.b32 	%r38, 0;
	@%p2 bra 	$L__BB0_4;
	and.b32  	%r38, %r18, 2147483640;
	neg.s32 	%r36, %r38;
	mul.wide.s32 	%rd16, %r18, 4;
	add.s64 	%rd3, %rd1, %rd16;
	shl.b32 	%r7, %r18, 3;
	mul.wide.s32 	%rd17, %r18, 8;
	add.s64 	%rd4, %rd1, %rd17;
	mul.wide.s32 	%rd18, %r18, 12;
	add.s64 	%rd5, %rd1, %rd18;
	mul.wide.s32 	%rd19, %r18, 16;
	add.s64 	%rd6, %rd1, %rd19;
	mul.wide.s32 	%rd20, %r18, 20;
	add.s64 	%rd7, %rd1, %rd20;
	mul.wide.s32 	%rd21, %r18, 24;
	add.s64 	%rd8, %rd1, %rd21;
	mul.wide.s32 	%rd22, %r18, 28;
	add.s64 	%rd9, %rd1, %rd22;
	mul.wide.u32 	%rd23, %r3, 4;
	add.s64 	%rd24, %rd23, %rd2;
	add.s64 	%rd66, %rd24, 16;
	mov.f32 	%f66, 0f00000000;
	mov.u32 	%r35, %r2;
$L__BB0_3:
	.pragma "nounroll";
	mul.wide.s32 	%rd25, %r35, 4;
	add.s64 	%rd26, %rd3, %rd25;
	add.s64 	%rd27, %rd4, %rd25;
	add.s64 	%rd28, %rd5, %rd25;
	add.s64 	%rd29, %rd6, %rd25;
	add.s64 	%rd30, %rd7, %rd25;
	add.s64 	%rd31, %rd8, %rd25;
	add.s64 	%rd32, %rd9, %rd25;
	add.s64 	%rd33, %rd1, %rd25;
	ld.global.f32 	%f16, [%rd66+-16];
	ld.global.f32 	%f17, [%rd33];
	fma.rn.f32 	%f18, %f16, %f17, %f66;
	ld.global.f32 	%f19, [%rd66+-12];
	ld.global.f32 	%f20, [%rd26];
	fma.rn.f32 	%f21, %f19, %f20, %f18;
	ld.global.f32 	%f22, [%rd66+-8];
	ld.global.f32 	%f23, [%rd27];
	fma.rn.f32 	%f24, %f22, %f23, %f21;
	ld.global.f32 	%f25, [%rd66+-4];
	ld.global.f32 	%f26, [%rd28];
	fma.rn.f32 	%f27, %f25, %f26, %f24;
	ld.global.f32 	%f28, [%rd66];
	ld.global.f32 	%f29, [%rd29];
	fma.rn.f32 	%f30, %f28, %f29, %f27;
	ld.global.f32 	%f31, [%rd66+4];
	ld.global.f32 	%f32, [%rd30];
	fma.rn.f32 	%f33, %f31, %f32, %f30;
	ld.global.f32 	%f34, [%rd66+8];
	ld.global.f32 	%f35, [%rd31];
	fma.rn.f32 	%f36, %f34, %f35, %f33;
	ld.global.f32 	%f37, [%rd66+12];
	ld.global.f32 	%f38, [%rd32];
	fma.rn.f32 	%f66, %f37, %f38, %f36;
	add.s32 	%r36, %r36, 8;
	add.s32 	%r35, %r35, %r7;
	add.s64 	%rd66, %rd66, 32;
	setp.ne.s32 	%p3, %r36, 0;
	@%p3 bra 	$L__BB0_3;
$L__BB0_4:
	setp.eq.s32 	%p4, %r4, 0;
	@%p4 bra 	$L__BB0_12;
	and.b32  	%r13, %r18, 3;
	setp.lt.u32 	%p5, %r4, 4;
	@%p5 bra 	$L__BB0_7;
	add.s32 	%r27, %r38, %r3;
	mul.wide.u32 	%rd34, %r27, 4;
	add.s64 	%rd35, %rd2, %rd34;
	ld.global.f32 	%f40, [%rd35];
	mad.lo.s32 	%r28, %r38, %r18, %r2;
	mul.wide.s32 	%rd36, %r28, 4;
	add.s64 	%rd37, %rd1, %rd36;
	ld.global.f32 	%f41, [%rd37];
	fma.rn.f32 	%f42, %f40, %f41, %f66;
	cvt.u64.u32 	%rd38, %r3;
	cvt.u64.u32 	%rd39, %r38;
	add.s64 	%rd40, %rd39, %rd38;
	shl.b64 	%rd41, %rd40, 2;
	add.s64 	%rd42, %rd2, %rd41;
	ld.global.f32 	%f43, [%rd42+4];
	mul.wide.s32 	%rd43, %r18, 4;
	add.s64 	%rd44, %rd37, %rd43;
	ld.global.f32 	%f44, [%rd44];
	fma.rn.f32 	%f45, %f43, %f44, %f42;
	ld.global.f32 	%f46, [%rd42+8];
	add.s64 	%rd45, %rd44, %rd43;
	ld.global.f32 	%f47, [%rd45];
	fma.rn.f32 	%f48, %f46, %f47, %f45;
	ld.global.f32 	%f49, [%rd42+12];
	add.s64 	%rd46, %rd45, %rd43;
	ld.global.f32 	%f50, [%rd46];
	fma.rn.f32 	%f66, %f49, %f50, %f48;
	add.s32 	%r38, %r38, 4;
$L__BB0_7:
	setp.eq.s32 	%p6, %r13, 0;
	@%p6 bra 	$L__BB0_12;
	setp.eq.s32 	%p7, %r13, 1;
	@%p7 bra 	$L__BB0_10;
	add.s32 	%r29, %r38, %r3;
	mul.wide.u32 	%rd47, %r29, 4;
	add.s64 	%rd48, %rd2, %rd47;
	ld.global.f32 	%f52, [%rd48];
	mad.lo.s32 	%r30, %r38, %r18, %r2;
	mul.wide.s32 	%rd49, %r30, 4;
	add.s64 	%rd50, %rd1, %rd49;
	ld.global.f32 	%f53, [%rd50];
	fma.rn.f32 	%f54, %f52, %f53, %f66;
	cvt.u64.u32 	%rd51, %r3;
	cvt.u64.u32 	%rd52, %r38;
	add.s64 	%rd53, %rd52, %rd51;
	shl.b64 	%rd54, %rd53, 2;
	add.s64 	%rd55, %rd2, %rd54;
	ld.global.f32 	%f55, [%rd55+4];
	mul.wide.s32 	%rd56, %r18, 4;
	add.s64 	%rd57, %rd50, %rd56;
	ld.global.f32 	%f56, [%rd57];
	fma.rn.f32 	%f66, %f55, %f56, %f54;
	add.s32 	%r38, %r38, 2;
$L__BB0_10:
	and.b32  	%r31, %r18, 1;
	setp.eq.b32 	%p8, %r31, 1;
	not.pred 	%p9, %p8;
	@%p9 bra 	$L__BB0_12;
	add.s32 	%r32, %r38, %r3;
	mul.wide.u32 	%rd58, %r32, 4;
	add.s64 	%rd59, %rd2, %rd58;
	ld.global.f32 	%f57, [%rd59];
	mad.lo.s32 	%r33, %r38, %r18, %r2;
	mul.wide.s32 	%rd60, %r33, 4;
	add.s64 	%rd61, %rd1, %rd60;
	ld.global.f32 	%f58, [%rd61];
	fma.rn.f32 	%f66, %f57, %f58, %f66;
$L__BB0_12:
	ld.param.u64 	%rd65, [_Z12matmul_naivePfS_S_i_param_2];
	add.s32 	%r34, %r3, %r2;
	cvta.to.global.u64 	%rd62, %rd65;
	mul.wide.s32 	%rd63, %r34, 4;
	add.s64 	%rd64, %rd62, %rd63;
	st.global.f32 	[%rd64], %f66;
$L__BB0_13:
	ret;

}
	// .globl	_Z13matmul_sharedPfS_S_i
.visible .entry _Z13matmul_sharedPfS_S_i(
	.param .u64 .ptr .align 1 _Z13matmul_sharedPfS_S_i_param_0,
	.param .u64 .ptr .align 1 _Z13matmul_sharedPfS_S_i_param_1,
	.param .u64 .ptr .align 1 _Z13matmul_sharedPfS_S_i_param_2,
	.param .u32 _Z13matmul_sharedPfS_S_i_param_3
)
{
	.reg .pred 	%p<8>;
	.reg .b32 	%r<43>;
	.reg .b32 	%f<111>;
	.reg .b64 	%rd<13>;
	// demoted variable
	.shared .align 4 .b8 _ZZ13matmul_sharedPfS_S_iE6tile_A[4096];
	// demoted variable
	.shared .align 4 .b8 _ZZ13matmul_sharedPfS_S_iE6tile_B[4096];
	ld.param.u64 	%rd4, [_Z13matmul_sharedPfS_S_i_param_0];
	ld.param.u64 	%rd5, [_Z13matmul_sharedPfS_S_i_param_1];
	ld.param.u64 	%rd6, [_Z13matmul_sharedPfS_S_i_param_2];
	ld.param.u32 	%r24, [_Z13matmul_sharedPfS_S_i_param_3];
	mov.u32 	%r25, %ctaid.y;
	shl.b32 	%r26, %r25, 5;
	mov.u32 	%r40, %tid.y;
	add.s32 	%r2, %r26, %r40;
	mov.u32 	%r27, %ctaid.x;
	shl.b32 	%r3, %r27, 5;
	mov.u32 	%r38, %tid.x;
	add.s32 	%r5, %r3, %r38;
	setp.lt.s32 	%p1, %r24, 1;
	mov.f32 	%f110, 0f00000000;
	@%p1 bra 	$L__BB1_7;
	add.s32 	%r28, %r24, 31;
	shr.u32 	%r29, %r28, 5;
	shl.b32 	%r30, %r40, 7;
	mov.u32 	%r31, _ZZ13matmul_sharedPfS_S_iE6tile_A;
	add.s32 	%r6, %r31, %r30;
	shl.b32 	%r32, %r38, 2;
	add.s32 	%r7, %r6, %r32;
	mov.u32 	%r33, _ZZ13matmul_sharedPfS_S_iE6tile_B;
	add.s32 	%r9, %r33, %r32;
	add.s32 	%r8, %r9, %r30;
	neg.s32 	%r42, %r29;
	mad.lo.s32 	%r34, %r40, %r24, %r38;
	add.s32 	%r41, %r34, %r3;
	shl.b32 	%r12, %r24, 5;
	mad.lo.s32 	%r39, %r24, %r2, %r38;
	cvta.to.global.u64 	%rd1, %rd4;
	cvta.to.global.u64 	%rd2, %rd5;
	mov.f32 	%f110, 0f00000000;
$L__BB1_2:
	setp.ge.u32 	%p2, %r2, %r24;
	mul.wide.s32 	%rd7, %r39, 4;
	add.s64 	%rd3, %rd1, %rd7;
	setp.ge.s32 	%p3, %r38, %r24;
	mov.f32 	%f108, 0f00000000;
	or.pred  	%p4, %p2, %p3;
	@%p4 bra 	$L__BB1_4;
	ld.global.f32 	%f108, [%rd3];
$L__BB1_4:
	st.shared.f32 	[%r7], %f108;
	mov.f32 	%f109, 0f00000000;
	max.s32 	%r35, %r5, %r40;
	setp.ge.s32 	%p5, %r35, %r24;
	@%p5 bra 	$L__BB1_6;
	mul.wide.s32 	%rd8, %r41, 4;
	add.s64 	%rd9, %rd2, %rd8;
	ld.global.f32 	%f109, [%rd9];
$L__BB1_6:
	st.shared.f32 	[%r8], %f109;
	bar.sync 	0;
	ld.shared.f32 	%f12, [%r6];
	ld.shared.f32 	%f13, [%r9];
	fma.rn.f32 	%f14, %f12, %f13, %f110;
	ld.shared.f32 	%f15, [%r6+4];
	ld.shared.f32 	%f16, [%r9+128];
	fma.rn.f32 	%f17, %f15, %f16, %f14;
	ld.shared.f32 	%f18, [%r6+8];
	ld.shared.f32 	%f19, [%r9+256];
	fma.rn.f32 	%f20, %f18, %f19, %f17;
	ld.shared.f32 	%f21, [%r6+12];
	ld.shared.f32 	%f22, [%r9+384];
	fma.rn.f32 	%f23, %f21, %f22, %f20;
	ld.shared.f32 	%f24, [%r6+16];
	ld.shared.f32 	%f25, [%r9+512];
	fma.rn.f32 	%f26, %f24, %f25, %f23;
	ld.shared.f32 	%f27, [%r6+20];
	ld.shared.f32 	%f28, [%r9+640];
	fma.rn.f32 	%f29, %f27, %f28, %f26;
	ld.shared.f32 	%f30, [%r6+24];
	ld.shared.f32 	%f31, [%r9+768];
	fma.rn.f32 	%f32, %f30, %f31, %f29;
	ld.shared.f32 	%f33, [%r6+28];
	ld.shared.f32 	%f34, [%r9+896];
	fma.rn.f32 	%f35, %f33, %f34, %f32;
	ld.shared.f32 	%f36, [%r6+32];
	ld.shared.f32 	%f37, [%r9+1024];
	fma.rn.f32 	%f38, %f36, %f37, %f35;
	ld.shared.f32 	%f39, [%r6+36];
	ld.shared.f32 	%f40, [%r9+1152];
	fma.rn.f32 	%f41, %f39, %f40, %f38;
	ld.shared.f32 	%f42, [%r6+40];
	ld.shared.f32 	%f43, [%r9+1280];
	fma.rn.f32 	%f44, %f42, %f43, %f41;
	ld.shared.f32 	%f45, [%r6+44];
	ld.shared.f32 	%f46, [%r9+1408];
	fma.rn.f32 	%f47, %f45, %f46, %f44;
	ld.shared.f32 	%f48, [%r6+48];
	ld.shared.f32 	%f49, [%r9+1536];
	fma.rn.f32 	%f50, %f48, %f49, %f47;
	ld.shared.f32 	%f51, [%r6+52];
	ld.shared.f32 	%f52, [%r9+1664];
	fma.rn.f32 	%f53, %f51, %f52, %f50;
	ld.shared.f32 	%f54, [%r6+56];
	ld.shared.f32 	%f55, [%r9+1792];
	fma.rn.f32 	%f56, %f54, %f55, %f53;
	ld.shared.f32 	%f57, [%r6+60];
	ld.shared.f32 	%f58, [%r9+1920];
	fma.rn.f32 	%f59, %f57, %f58, %f56;
	ld.shared.f32 	%f60, [%r6+64];
	ld.shared.f32 	%f61, [%r9+2048];
	fma.rn.f32 	%f62, %f60, %f61, %f59;
	ld.shared.f32 	%f63, [%r6+68];
	ld.shared.f32 	%f64, [%r9+2176];
	fma.rn.f32 	%f65, %f63, %f64, %f62;
	ld.shared.f32 	%f66, [%r6+72];
	ld.shared.f32 	%f67, [%r9+2304];
	fma.rn.f32 	%f68, %f66, %f67, %f65;
	ld.shared.f32 	%f69, [%r6+76];
	ld.shared.f32 	%f70, [%r9+2432];
	fma.rn.f32 	%f71, %f69, %f70, %f68;
	ld.shared.f32 	%f72, [%r6+80];
	ld.shared.f32 	%f73, [%r9+2560];
	fma.rn.f32 	%f74, %f72, %f73, %f71;
	ld.shared.f32 	%f75, [%r6+84];
	ld.shared.f32 	%f76, [%r9+2688];
	fma.rn.f32 	%f77, %f75, %f76, %f74;
	ld.shared.f32 	%f78, [%r6+88];
	ld.shared.f32 	%f79, [%r9+2816];
	fma.rn.f32 	%f80, %f78, %f79, %f77;
	ld.shared.f32 	%f81, [%r6+92];
	ld.shared.f32 	%f82, [%r9+2944];
	fma.rn.f32 	%f83, %f81, %f82, %f80;
	ld.shared.f32 	%f84, [%r6+96];
	ld.shared.f32 	%f85, [%r9+3072];
	fma.rn.f32 	%f86, %f84, %f85, %f83;
	ld.shared.f32 	%f87, [%r6+100];
	ld.shared.f32 	%f88, [%r9+3200];
	fma.rn.f32 	%f89, %f87, %f88, %f86;
	ld.shared.f32 	%f90, [%r6+104];
	ld.shared.f32 	%f91, [%r9+3328];
	fma.rn.f32 	%f92, %f90, %f91, %f89;
	ld.shared.f32 	%f93, [%r6+108];
	ld.shared.f32 	%f94, [%r9+3456];
	fma.rn.f32 	%f95, %f93, %f94, %f92;
	ld.shared.f32 	%f96, [%r6+112];
	ld.shared.f32 	%f97, [%r9+3584];
	fma.rn.f32 	%f98, %f96, %f97, %f95;
	ld.shared.f32 	%f99, [%r6+116];
	ld.shared.f32 	%f100, [%r9+3712];
	fma.rn.f32 	%f101, %f99, %f100, %f98;
	ld.shared.f32 	%f102, [%r6+120];
	ld.shared.f32 	%f103, [%r9+3840];
	fma.rn.f32 	%f104, %f102, %f103, %f101;
	ld.shared.f32 	%f105, [%r6+124];
	ld.shared.f32 	%f106, [%r9+3968];
	fma.rn.f32 	%f110, %f105, %f106, %f104;
	bar.sync 	0;
	add.s32 	%r42, %r42, 1;
	setp.ne.s32 	%p6, %r42, 0;
	add.s32 	%r41, %r41, %r12;
	add.s32 	%r40, %r40, 32;
	add.s32 	%r39, %r39, 32;
	add.s32 	%r38, %r38, 32;
	@%p6 bra 	$L__BB1_2;
$L__BB1_7:
	max.s32 	%r36, %r2, %r5;
	setp.ge.s32 	%p7, %r36, %r24;
	@%p7 bra 	$L__BB1_9;
	mad.lo.s32 	%r37, %r24, %r2, %r5;
	cvta.to.global.u64 	%rd10, %rd6;
	mul.wide.s32 	%rd11, %r37, 4;
	add.s64 	%rd12, %rd10, %rd11;
	st.global.f32 	[%rd12], %f110;
$L__BB1_9:
	ret;

}


// ===== COMPILED SASS (sm_100) =====

	.target	sm_100

	.elftype	@"ET_EXEC"


//--------------------- .note.nv.tkinfo           --------------------------
	.section	.note.nv.tkinfo,"",@"SHT_NOTE"
	.sectionflags	@"SHF_NOTE_NV_TKINFO"
	.tkinfo
        /*0018*/ 	.word	0x00000002
        /*0030*/ 	.string	""
        /*0030*/ 	.string	"ptxas"
        /*0030*/ 	.string	"Cuda compilation tools, release 13.0, V13.0.88"
        /*0030*/ 	.string	"Build cuda_13.0.r13.0/compiler.36424714_0"
        /*0030*/ 	.string	"-arch sm_100 -m 64 "



//--------------------- .note.nv.cuinfo           --------------------------
	.section	.note.nv.cuinfo,"",@"SHT_NOTE"
	.sectionflags	@"SHF_NOTE_NV_CUINFO"
        /*0018*/ 	.short	0x0002
        /*001a*/ 	.short	0x0064
        /*001c*/ 	.short	0x0082
	.zero		2


//--------------------- .nv.info                  --------------------------
	.section	.nv.info,"",@"SHT_CUDA_INFO"
	.align	4


	//----- nvinfo : EIATTR_REGCOUNT
	.align		4
        /*0000*/ 	.byte	0x04, 0x2f
        /*0002*/ 	.short	(.L_1 - .L_0)
	.align		4
.L_0:
        /*0004*/ 	.word	index@(_Z12matmul_naivePfS_S_i)
        /*0008*/ 	.word	0x0000001e


	//----- nvinfo : EIATTR_FRAME_SIZE
	.align		4
.L_1:
        /*000c*/ 	.byte	0x04, 0x11
        /*000e*/ 	.short	(.L_3 - .L_2)
	.align		4
.L_2:
        /*0010*/ 	.word	index@(_Z12matmul_naivePfS_S_i)
        /*0014*/ 	.word	0x00000000


	//----- nvinfo : EIATTR_REGCOUNT
	.align		4
.L_3:
        /*0018*/ 	.byte	0x04, 0x2f
        /*001a*/ 	.short	(.L_5 - .L_4)
	.align		4
.L_4:
        /*001c*/ 	.word	index@(_Z13matmul_sharedPfS_S_i)
        /*0020*/ 	.word	0x00000020


	//----- nvinfo : EIATTR_FRAME_SIZE
	.align		4
.L_5:
        /*0024*/ 	.byte	0x04, 0x11
        /*0026*/ 	.short	(.L_7 - .L_6)
	.align		4
.L_6:
        /*0028*/ 	.word	index@(_Z13matmul_sharedPfS_S_i)
        /*002c*/ 	.word	0x00000000


	//----- nvinfo : EIATTR_MIN_STACK_SIZE
	.align		4
.L_7:
        /*0030*/ 	.byte	0x04, 0x12
        /*0032*/ 	.short	(.L_9 - .L_8)
	.align		4
.L_8:
        /*0034*/ 	.word	index@(_Z13matmul_sharedPfS_S_i)
        /*0038*/ 	.word	0x00000000


	//----- nvinfo : EIATTR_MIN_STACK_SIZE
	.align		4
.L_9:
        /*003c*/ 	.byte	0x04, 0x12
        /*003e*/ 	.short	(.L_11 - .L_10)
	.align		4
.L_10:
        /*0040*/ 	.word	index@(_Z12matmul_naivePfS_S_i)
        /*0044*/ 	.word	0x00000000
.L_11:


//--------------------- .nv.compat                --------------------------
	.section	.nv.compat,"",@"SHT_CUDA_COMPAT_INFO"
	.align	4
        /*0000*/ 	.byte	0x02, 0x09, 0x00, 0x00, 0x02, 0x02, 0x01, 0x00, 0x02, 0x05, 0x05, 0x00, 0x03, 0x07, 0x01, 0x01
        /*0010*/ 	.byte	0x02, 0x03, 0x00, 0x00, 0x02, 0x06, 0x01, 0x00, 0x04, 0x0b, 0x08, 0x00, 0x09, 0x00, 0x00, 0x00
        /*0020*/ 	.byte	0x00, 0x00, 0x00, 0x00


//--------------------- .nv.info._Z13matmul_sharedPfS_S_i --------------------------
	.section	.nv.info._Z13matmul_sharedPfS_S_i,"",@"SHT_CUDA_INFO"
	.sectionflags	@""
	.align	4


	//----- nvinfo : EIATTR_CUDA_API_VERSION
	.align		4
        /*0000*/ 	.byte	0x04, 0x37
        /*0002*/ 	.short	(.L_13 - .L_12)
.L_12:
        /*0004*/ 	.word	0x00000082


	//----- nvinfo : EIATTR_KPARAM_INFO
	.align		4
.L_13:
        /*0008*/ 	.byte	0x04, 0x17
        /*000a*/ 	.short	(.L_15 - .L_14)
.L_14:
        /*000c*/ 	.word	0x00000000
        /*0010*/ 	.short	0x0003
        /*0012*/ 	.short	0x0018
        /*0014*/ 	.byte	0x00, 0xf0, 0x11, 0x00


	//----- nvinfo : EIATTR_KPARAM_INFO
	.align		4
.L_15:
        /*0018*/ 	.byte	0x04, 0x17
        /*001a*/ 	.short	(.L_17 - .L_16)
.L_16:
        /*001c*/ 	.word	0x00000000
        /*0020*/ 	.short	0x0002
        /*0022*/ 	.short	0x0010
        /*0024*/ 	.byte	0x00, 0xf5, 0x21, 0x00


	//----- nvinfo : EIATTR_KPARAM_INFO
	.align		4
.L_17:
        /*0028*/ 	.byte	0x04, 0x17
        /*002a*/ 	.short	(.L_19 - .L_18)
.L_18:
        /*002c*/ 	.word	0x00000000
        /*0030*/ 	.short	0x0001
        /*0032*/ 	.short	0x0008
        /*0034*/ 	.byte	0x00, 0xf5, 0x21, 0x00


	//----- nvinfo : EIATTR_KPARAM_INFO
	.align		4
.L_19:
        /*0038*/ 	.byte	0x04, 0x17
        /*003a*/ 	.short	(.L_21 - .L_20)
.L_20:
        /*003c*/ 	.word	0x00000000
        /*0040*/ 	.short	0x0000
        /*0042*/ 	.short	0x0000
        /*0044*/ 	.byte	0x00, 0xf5, 0x21, 0x00


	//----- nvinfo : EIATTR_SPARSE_MMA_MASK
	.align		4
.L_21:
        /*0048*/ 	.byte	0x03, 0x50
        /*004a*/ 	.short	0x0000


	//----- nvinfo : EIATTR_MAXREG_COUNT
	.align		4
        /*004c*/ 	.byte	0x03, 0x1b
        /*004e*/ 	.short	0x00ff


	//----- nvinfo : EIATTR_NUM_BARRIERS
	.align		4
        /*0050*/ 	.byte	0x02, 0x4c
        /*0052*/ 	.byte	0x01
	.zero		1


	//----- nvinfo : EIATTR_MERCURY_ISA_VERSION
	.align		4
        /*0054*/ 	.byte	0x03, 0x5f
        /*0056*/ 	.short	0x0101


	//----- nvinfo : EIATTR_VRC_CTA_INIT_COUNT
	.align		4
        /*0058*/ 	.byte	0x02, 0x4a
	.zero		1
	.zero		1


	//----- nvinfo : EIATTR_EXIT_INSTR_OFFSETS
	.align		4
        /*005c*/ 	.byte	0x04, 0x1c
        /*005e*/ 	.short	(.L_23 - .L_22)


	//   ....[0]....
.L_22:
        /*0060*/ 	.word	0x00000800


	//   ....[1]....
        /*0064*/ 	.word	0x00000850


	//----- nvinfo : EIATTR_CBANK_PARAM_SIZE
	.align		4
.L_23:
        /*0068*/ 	.byte	0x03, 0x19
        /*006a*/ 	.short	0x001c


	//----- nvinfo : EIATTR_PARAM_CBANK
	.align		4
        /*006c*/ 	.byte	0x04, 0x0a
        /*006e*/ 	.short	(.L_25 - .L_24)
	.align		4
.L_24:
        /*0070*/ 	.word	index@(.nv.constant0._Z13matmul_sharedPfS_S_i)
        /*0074*/ 	.short	0x0380
        /*0076*/ 	.short	0x001c


	//----- nvinfo : EIATTR_SW_WAR
	.align		4
.L_25:
        /*0078*/ 	.byte	0x04, 0x36
        /*007a*/ 	.short	(.L_27 - .L_26)
.L_26:
        /*007c*/ 	.word	0x00000008
.L_27:


//--------------------- .nv.info._Z12matmul_naivePfS_S_i --------------------------
	.section	.nv.info._Z12matmul_naivePfS_S_i,"",@"SHT_CUDA_INFO"
	.sectionflags	@""
	.align	4


	//----- nvinfo : EIATTR_CUDA_API_VERSION
	.align		4
        /*0000*/ 	.byte	0x04, 0x37
        /*0002*/ 	.short	(.L_29 - .L_28)
.L_28:
        /*0004*/ 	.word	0x00000082


	//----- nvinfo : EIATTR_KPARAM_INFO
	.align		4
.L_29:
        /*0008*/ 	.byte	0x04, 0x17
        /*000a*/ 	.short	(.L_31 - .L_30)
.L_30:
        /*000c*/ 	.word	0x00000000
        /*0010*/ 	.short	0x0003
        /*0012*/ 	.short	0x0018
        /*0014*/ 	.byte	0x00, 0xf0, 0x11, 0x00


	//----- nvinfo : EIATTR_KPARAM_INFO
	.align		4
.L_31:
        /*0018*/ 	.byte	0x04, 0x17
        /*001a*/ 	.short	(.L_33 - .L_32)
.L_32:
        /*001c*/ 	.word	0x00000000
        /*0020*/ 	.short	0x0002
        /*0022*/ 	.short	0x0010
        /*0024*/ 	.byte	0x00, 0xf5, 0x21, 0x00


	//----- nvinfo : EIATTR_KPARAM_INFO
	.align		4
.L_33:
        /*0028*/ 	.byte	0x04, 0x17
        /*002a*/ 	.short	(.L_35 - .L_34)
.L_34:
        /*002c*/ 	.word	0x00000000
        /*0030*/ 	.short	0x0001
        /*0032*/ 	.short	0x0008
        /*0034*/ 	.byte	0x00, 0xf5, 0x21, 0x00


	//----- nvinfo : EIATTR_KPARAM_INFO
	.align		4
.L_35:
        /*0038*/ 	.byte	0x04, 0x17
        /*003a*/ 	.short	(.L_37 - .L_36)
.L_36:
        /*003c*/ 	.word	0x00000000
        /*0040*/ 	.short	0x0000
        /*0042*/ 	.short	0x0000
        /*0044*/ 	.byte	0x00, 0xf5, 0x21, 0x00


	//----- nvinfo : EIATTR_SPARSE_MMA_MASK
	.align		4
.L_37:
        /*0048*/ 	.byte	0x03, 0x50
        /*004a*/ 	.short	0x0000


	//----- nvinfo : EIATTR_MAXREG_COUNT
	.align		4
        /*004c*/ 	.byte	0x03, 0x1b
        /*004e*/ 	.short	0x00ff


	//----- nvinfo : EIATTR_MERCURY_ISA_VERSION
	.align		4
        /*0050*/ 	.byte	0x03, 0x5f
        /*0052*/ 	.short	0x0101


	//----- nvinfo : EIATTR_VRC_CTA_INIT_COUNT
	.align		4
        /*0054*/ 	.byte	0x02, 0x4a
	.zero		1
	.zero		1


	//----- nvinfo : EIATTR_EXIT_INSTR_OFFSETS
	.align		4
        /*0058*/ 	.byte	0x04, 0x1c
        /*005a*/ 	.short	(.L_39 - .L_38)


	//   ....[0]....
.L_38:
        /*005c*/ 	.word	0x000000c0


	//   ....[1]....
        /*0060*/ 	.word	0x00000a90


	//----- nvinfo : EIATTR_CBANK_PARAM_SIZE
	.align		4
.L_39:
        /*0064*/ 	.byte	0x03, 0x19
        /*0066*/ 	.short	0x001c


	//----- nvinfo : EIATTR_PARAM_CBANK
	.align		4
        /*0068*/ 	.byte	0x04, 0x0a
        /*006a*/ 	.short	(.L_41 - .L_40)
	.align		4
.L_40:
        /*006c*/ 	.word	index@(.nv.constant0._Z12matmul_naivePfS_S_i)
        /*0070*/ 	.short	0x0380
        /*0072*/ 	.short	0x001c


	//----- nvinfo : EIATTR_SW_WAR
	.align		4
.L_41:
        /*0074*/ 	.byte	0x04, 0x36
        /*0076*/ 	.short	(.L_43 - .L_42)
.L_42:
        /*0078*/ 	.word	0x00000008
.L_43:


//--------------------- .nv.callgraph             --------------------------
	.section	.nv.callgraph,"",@"SHT_CUDA_CALLGRAPH"
	.align	4
	.sectionentsize	8
	.align		4
        /*0000*/ 	.word	0x00000000
	.align		4
        /*0004*/ 	.word	0xffffffff
	.align		4
        /*0008*/ 	.word	0x00000000
	.align		4
        /*000c*/ 	.word	0xfffffffe
	.align		4
        /*0010*/ 	.word	0x00000000
	.align		4
        /*0014*/ 	.word	0xfffffffd
	.align		4
        /*0018*/ 	.word	0x00000000
	.align		4
        /*001c*/ 	.word	0xfffffffc


//--------------------- .text._Z13matmul_sharedPfS_S_i --------------------------
	.section	.text._Z13matmul_sharedPfS_S_i,"ax",@progbits
	.align	128
        .global         _Z13matmul_sharedPfS_S_i
        .type           _Z13matmul_sharedPfS_S_i,@function
        .size           _Z13matmul_sharedPfS_S_i,(.L_x_8 - _Z13matmul_sharedPfS_S_i)
        .other          _Z13matmul_sharedPfS_S_i,@"STO_CUDA_ENTRY STV_DEFAULT"
_Z13matmul_sharedPfS_S_i:
.text._Z13matmul_sharedPfS_S_i:
[----:B------:R-:W-:Y:S01]  /*0000*/  LDC R1, c[0x0][0x37c] ;  /* 0x0000df00ff017b82 */ /* 0x000fe20000000800 */
[----:B------:R-:W0:Y:S01]  /*0010*/  LDCU UR4, c[0x0][0x398] ;  /* 0x00007300ff0477ac */ /* 0x000e220008000800 */
[----:B------:R-:W1:Y:S01]  /*0020*/  S2R R20, SR_CTAID.Y ;  /* 0x0000000000147919 */ /* 0x000e620000002600 */
[----:B------:R-:W-:Y:S01]  /*0030*/  HFMA2 R25, -RZ, RZ, 0, 0 ;  /* 0x00000000ff197431 */ /* 0x000fe200000001ff */
[----:B------:R-:W2:Y:S01]  /*0040*/  LDCU.64 UR8, c[0x0][0x358] ;  /* 0x00006b00ff0877ac */ /* 0x000ea20008000a00 */
[----:B------:R-:W1:Y:S01]  /*0050*/  S2R R18, SR_TID.Y ;  /* 0x0000000000127919 */ /* 0x000e620000002200 */
[----:B------:R-:W3:Y:S01]  /*0060*/  S2R R4, SR_CTAID.X ;  /* 0x0000000000047919 */ /* 0x000ee20000002500 */
[----:B------:R-:W3:Y:S01]  /*0070*/  S2R R19, SR_TID.X ;  /* 0x0000000000137919 */ /* 0x000ee20000002100 */
[----:B0-----:R-:W-:-:S04]  /*0080*/  MOV R6, UR4 ;  /* 0x0000000400067c02 */ /* 0x001fc80008000f00 */
[----:B------:R-:W-:Y:S02]  /*0090*/  ISETP.GE.AND P0, PT, R6, 0x1, PT ;  /* 0x000000010600780c */ /* 0x000fe40003f06270 */
[----:B-1----:R-:W-:Y:S02]  /*00a0*/  LEA R20, R20, R18, 0x5 ;  /* 0x0000001214147211 */ /* 0x002fe400078e28ff */
[----:B---3--:R-:W-:-:S09]  /*00b0*/  LEA R21, R4, R19, 0x5 ;  /* 0x0000001304157211 */ /* 0x008fd200078e28ff */
[----:B--2---:R-:W-:Y:S05]  /*00c0*/  @!P0 BRA `(.L_x_0) ;  /* 0x0000000400c48947 */ /* 0x004fea0003800000 */
[----:B------:R-:W0:Y:S01]  /*00d0*/  S2UR UR6, SR_CgaCtaId ;  /* 0x00000000000679c3 */ /* 0x000e220000008800 */
[----:B------:R-:W-:Y:S01]  /*00e0*/  UMOV UR4, 0x400 ;  /* 0x0000040000047882 */ /* 0x000fe20000000000 */
[----:B------:R-:W-:Y:S01]  /*00f0*/  IADD3 R2, PT, PT, R6, 0x1f, RZ ;  /* 0x0000001f06027810 */ /* 0x000fe20007ffe0ff */
[----:B------:R-:W-:Y:S01]  /*0100*/  UIADD3 UR5, UPT, UPT, UR4, 0x1000, URZ ;  /* 0x0000100004057890 */ /* 0x000fe2000fffe0ff */
[-CC-:B------:R-:W-:Y:S01]  /*0110*/  IMAD R17, R18, R6.reuse, R19.reuse ;  /* 0x0000000612117224 */ /* 0x180fe200078e0213 */
[----:B------:R-:W-:Y:S01]  /*0120*/  MOV R25, RZ ;  /* 0x000000ff00197202 */ /* 0x000fe20000000f00 */
[----:B------:R-:W-:Y:S01]  /*0130*/  IMAD R7, R20, R6, R19 ;  /* 0x0000000614077224 */ /* 0x000fe200078e0213 */
[----:B------:R-:W-:Y:S01]  /*0140*/  SHF.R.U32.HI R2, RZ, 0x5, R2 ;  /* 0x00000005ff027819 */ /* 0x000fe20000011602 */
[----:B------:R-:W1:Y:S01]  /*0150*/  LDC R0, c[0x0][0x398] ;  /* 0x0000e600ff007b82 */ /* 0x000e620000000800 */
[----:B------:R-:W-:Y:S02]  /*0160*/  LEA R17, R4, R17, 0x5 ;  /* 0x0000001104117211 */ /* 0x000fe400078e28ff */
[----:B------:R-:W-:-:S05]  /*0170*/  IADD3 R16, PT, PT, -R2, RZ, RZ ;  /* 0x000000ff02107210 */ /* 0x000fca0007ffe1ff */
[----:B------:R-:W2:Y:S01]  /*0180*/  LDC.64 R22, c[0x0][0x380] ;  /* 0x0000e000ff167b82 */ /* 0x000ea20000000a00 */
[----:B0-----:R-:W-:Y:S02]  /*0190*/  ULEA UR4, UR6, UR4, 0x18 ;  /* 0x0000000406047291 */ /* 0x001fe4000f8ec0ff */
[----:B------:R-:W-:-:S04]  /*01a0*/  ULEA UR5, UR6, UR5, 0x18 ;  /* 0x0000000506057291 */ /* 0x000fc8000f8ec0ff */
[C---:B------:R-:W-:Y:S02]  /*01b0*/  LEA R5, R18.reuse, UR4, 0x7 ;  /* 0x0000000412057c11 */ /* 0x040fe4000f8e38ff */
[C---:B------:R-:W-:Y:S02]  /*01c0*/  LEA R3, R19.reuse, UR5, 0x2 ;  /* 0x0000000513037c11 */ /* 0x040fe4000f8e10ff */
[----:B------:R-:W-:Y:S02]  /*01d0*/  LEA R4, R19, R5, 0x2 ;  /* 0x0000000513047211 */ /* 0x000fe400078e10ff */
[----:B------:R-:W-:-:S07]  /*01e0*/  LEA R2, R18, R3, 0x7 ;  /* 0x0000000312027211 */ /* 0x000fce00078e38ff */
.L_x_1:
[----:B-1----:R-:W-:Y:S01]  /*01f0*/  MOV R6, R0 ;  /* 0x0000000000067202 */ /* 0x002fe20000000f00 */
[----:B------:R-:W-:Y:S01]  /*0200*/  HFMA2 R29, -RZ, RZ, 0, 0 ;  /* 0x00000000ff1d7431 */ /* 0x000fe200000001ff */
[----:B------:R-:W-:Y:S02]  /*0210*/  VIMNMX R9, PT, PT, R21, R18, !PT ;  /* 0x0000001215097248 */ /* 0x000fe40007fe0100 */
[-C--:B------:R-:W-:Y:S02]  /*0220*/  ISETP.GE.AND P0, PT, R19, R6.reuse, PT ;  /* 0x000000061300720c */ /* 0x080fe40003f06270 */
[-C--:B------:R-:W-:Y:S01]  /*0230*/  ISETP.GE.AND P1, PT, R9, R6.reuse, PT ;  /* 0x000000060900720c */ /* 0x080fe20003f26270 */
[----:B--2---:R-:W-:Y:S01]  /*0240*/  IMAD.WIDE R8, R7, 0x4, R22 ;  /* 0x0000000407087825 */ /* 0x004fe200078e0216 */
[----:B------:R-:W-:Y:S02]  /*0250*/  ISETP.GE.U32.OR P0, PT, R20, R6, P0 ;  /* 0x000000061400720c */ /* 0x000fe40000706470 */
[----:B------:R-:W-:-:S09]  /*0260*/  MOV R24, RZ ;  /* 0x000000ff00187202 */ /* 0x000fd20000000f00 */
[----:B------:R-:W0:Y:S02]  /*0270*/  @!P1 LDC.64 R10, c[0x0][0x388] ;  /* 0x0000e200ff0a9b82 */ /* 0x000e240000000a00 */
[----:B------:R-:W2:Y:S01]  /*0280*/  @!P0 LDG.E R29, desc[UR8][R8.64] ;  /* 0x00000008081d8981 */ /* 0x000ea2000c1e1900 */
[----:B0-----:R-:W-:-:S05]  /*0290*/  @!P1 IMAD.WIDE R10, R17, 0x4, R10 ;  /* 0x00000004110a9825 */ /* 0x001fca00078e020a */
[----:B------:R-:W3:Y:S04]  /*02a0*/  @!P1 LDG.E R24, desc[UR8][R10.64] ;  /* 0x000000080a189981 */ /* 0x000ee8000c1e1900 */
[----:B--2---:R-:W-:Y:S04]  /*02b0*/  STS [R4], R29 ;  /* 0x0000001d04007388 */ /* 0x004fe80000000800 */
[----:B---3--:R-:W-:Y:S01]  /*02c0*/  STS [R2], R24 ;  /* 0x0000001802007388 */ /* 0x008fe20000000800 */
[----:B------:R-:W-:Y:S06]  /*02d0*/  BAR.SYNC.DEFER_BLOCKING 0x0 ;  /* 0x0000000000007b1d */ /* 0x000fec0000010000 */
[----:B------:R-:W-:Y:S04]  /*02e0*/  LDS R26, [R3] ;  /* 0x00000000031a7984 */ /* 0x000fe80000000800 */
[----:B------:R-:W0:Y:S04]  /*02f0*/  LDS.128 R12, [R5] ;  /* 0x00000000050c7984 */ /* 0x000e280000000c00 */
[----:B------:R-:W1:Y:S04]  /*0300*/  LDS R28, [R3+0x80] ;  /* 0x00008000031c7984 */ /* 0x000e680000000800 */
[----:B------:R-:W2:Y:S04]  /*0310*/  LDS R27, [R3+0x100] ;  /* 0x00010000031b7984 */ /* 0x000ea80000000800 */
[----:B------:R-:W-:Y:S04]  /*0320*/  LDS.128 R8, [R5+0x10] ;  /* 0x0000100005087984 */ /* 0x000fe80000000c00 */
[----:B------:R-:W-:Y:S01]  /*0330*/  LDS R24, [R3+0x280] ;  /* 0x0002800003187984 */ /* 0x000fe20000000800 */
[----:B0-----:R-:W-:-:S03]  /*0340*/  FFMA R26, R12, R26, R25 ;  /* 0x0000001a0c1a7223 */ /* 0x001fc60000000019 */
[----:B------:R-:W0:Y:S01]  /*0350*/  LDS R12, [R3+0x180] ;  /* 0x00018000030c7984 */ /* 0x000e220000000800 */
[----:B-1----:R-:W-:-:S03]  /*0360*/  FFMA R26, R28, R13, R26 ;  /* 0x0000000d1c1a7223 */ /* 0x002fc6000000001a */
[----:B------:R-:W1:Y:S01]  /*0370*/  LDS R13, [R3+0x200] ;  /* 0x00020000030d7984 */ /* 0x000e620000000800 */
[----:B--2---:R-:W-:-:S03]  /*0380*/  FFMA R27, R27, R14, R26 ;  /* 0x0000000e1b1b7223 */ /* 0x004fc6000000001a */
[----:B------:R-:W2:Y:S01]  /*0390*/  LDS R25, [R3+0x300] ;  /* 0x0003000003197984 */ /* 0x000ea20000000800 */
[----:B0-----:R-:W-:-:S03]  /*03a0*/  FFMA R15, R12, R15, R27 ;  /* 0x0000000f0c0f7223 */ /* 0x001fc6000000001b */
[----:B------:R-:W-:Y:S01]  /*03b0*/  LDS R27, [R3+0x400] ;  /* 0x00040000031b7984 */ /* 0x000fe20000000800 */
[----:B-1----:R-:W-:-:S03]  /*03c0*/  FFMA R13, R8, R13, R15 ;  /* 0x0000000d080d7223 */ /* 0x002fc6000000000f */
[----:B------:R-:W0:Y:S01]  /*03d0*/  LDS R8, [R3+0x380] ;  /* 0x0003800003087984 */ /* 0x000e220000000800 */
[----:B------:R-:W-:-:S03]  /*03e0*/  FFMA R26, R24, R9, R13 ;  /* 0x00000009181a7223 */ /* 0x000fc6000000000d */
[----:B------:R-:W1:Y:S04]  /*03f0*/  LDS.128 R12, [R5+0x20] ;  /* 0x00002000050c7984 */ /* 0x000e680000000c00 */
[----:B------:R-:W3:Y:S01]  /*0400*/  LDS R24, [R3+0x480] ;  /* 0x0004800003187984 */ /* 0x000ee20000000800 */
[----:B--2---:R-:W-:-:S03]  /*0410*/  FFMA R9, R25, R10, R26 ;  /* 0x0000000a19097223 */ /* 0x004fc6000000001a */
[----:B------:R-:W2:Y:S01]  /*0420*/  LDS R25, [R3+0x500] ;  /* 0x0005000003197984 */ /* 0x000ea20000000800 */
[----:B0-----:R-:W-:-:S04]  /*0430*/  FFMA R9, R8, R11, R9 ;  /* 0x0000000b08097223 */ /* 0x001fc80000000009 */
[----:B-1----:R-:W-:Y:S02]  /*0440*/  FFMA R9, R12, R27, R9 ;  /* 0x0000001b0c097223 */ /* 0x002fe40000000009 */
[----:B------:R-:W0:Y:S02]  /*0450*/  LDS R12, [R3+0x580] ;  /* 0x00058000030c7984 */ /* 0x000e240000000800 */
[----:B---3--:R-:W-:Y:S02]  /*0460*/  FFMA R26, R24, R13, R9 ;  /* 0x0000000d181a7223 */ /* 0x008fe40000000009 */
[----:B------:R-:W-:Y:S04]  /*0470*/  LDS R27, [R3+0x600] ;  /* 0x00060000031b7984 */ /* 0x000fe80000000800 */
        /* <DEDUP_REMOVED lines=36> */
[----:B------:R-:W1:Y:S01]  /*06c0*/  LDS.128 R8, [R5+0x70] ;  /* 0x0000700005087984 */ /* 0x000e620000000c00 */
[----:B--2---:R-:W-:-:S03]  /*06d0*/  FFMA R25, R25, R14, R24 ;  /* 0x0000000e19197223 */ /* 0x004fc60000000018 */
[----:B------:R-:W2:Y:S04]  /*06e0*/  LDS R27, [R3+0xe80] ;  /* 0x000e8000031b7984 */ /* 0x000ea80000000800 */
[----:B------:R-:W3:Y:S04]  /*06f0*/  LDS R24, [R3+0xf00] ;  /* 0x000f000003187984 */ /* 0x000ee80000000800 */
[----:B------:R-:W4:Y:S01]  /*0700*/  LDS R14, [R3+0xf80] ;  /* 0x000f8000030e7984 */ /* 0x000f220000000800 */
[----:B------:R-:W-:Y:S01]  /*0710*/  IADD3 R16, PT, PT, R16, 0x1, RZ ;  /* 0x0000000110107810 */ /* 0x000fe20007ffe0ff */
[----:B------:R-:W-:Y:S03]  /*0720*/  BAR.SYNC.DEFER_BLOCKING 0x0 ;  /* 0x0000000000007b1d */ /* 0x000fe60000010000 */
[----:B------:R-:W-:Y:S01]  /*0730*/  ISETP.NE.AND P0, PT, R16, RZ, PT ;  /* 0x000000ff1000720c */ /* 0x000fe20003f05270 */
[----:B0-----:R-:W-:-:S04]  /*0740*/  FFMA R15, R12, R15, R25 ;  /* 0x0000000f0c0f7223 */ /* 0x001fc80000000019 */
[----:B-1----:R-:W-:-:S04]  /*0750*/  FFMA R8, R8, R13, R15 ;  /* 0x0000000d08087223 */ /* 0x002fc8000000000f */
[----:B--2---:R-:W-:-:S04]  /*0760*/  FFMA R9, R27, R9, R8 ;  /* 0x000000091b097223 */ /* 0x004fc80000000008 */
[----:B---3--:R-:W-:Y:S01]  /*0770*/  FFMA R9, R24, R10, R9 ;  /* 0x0000000a18097223 */ /* 0x008fe20000000009 */
[----:B------:R-:W-:Y:S02]  /*0780*/  IADD3 R18, PT, PT, R18, 0x20, RZ ;  /* 0x0000002012127810 */ /* 0x000fe40007ffe0ff */
[----:B------:R-:W-:Y:S01]  /*0790*/  IADD3 R7, PT, PT, R7, 0x20, RZ ;  /* 0x0000002007077810 */ /* 0x000fe20007ffe0ff */
[----:B----4-:R-:W-:Y:S01]  /*07a0*/  FFMA R25, R14, R11, R9 ;  /* 0x0000000b0e197223 */ /* 0x010fe20000000009 */
[----:B------:R-:W-:Y:S02]  /*07b0*/  IADD3 R19, PT, PT, R19, 0x20, RZ ;  /* 0x0000002013137810 */ /* 0x000fe40007ffe0ff */
[----:B------:R-:W-:Y:S01]  /*07c0*/  LEA R17, R6, R17, 0x5 ;  /* 0x0000001106117211 */ /* 0x000fe200078e28ff */
[----:B------:R-:W-:Y:S06]  /*07d0*/  @P0 BRA `(.L_x_1) ;  /* 0xfffffff800840947 */ /* 0x000fec000383ffff */
.L_x_0:
[----:B------:R-:W-:-:S04]  /*07e0*/  VIMNMX R3, PT, PT, R20, R21, !PT ;  /* 0x0000001514037248 */ /* 0x000fc80007fe0100 */
[----:B------:R-:W-:-:S13]  /*07f0*/  ISETP.GE.AND P0, PT, R3, R6, PT ;  /* 0x000000060300720c */ /* 0x000fda0003f06270 */
[----:B------:R-:W-:Y:S05]  /*0800*/  @P0 EXIT ;  /* 0x000000000000094d */ /* 0x000fea0003800000 */
[----:B------:R-:W0:Y:S01]  /*0810*/  LDC.64 R2, c[0x0][0x390] ;  /* 0x0000e400ff027b82 */ /* 0x000e220000000a00 */
[----:B------:R-:W-:-:S04]  /*0820*/  IMAD R21, R20, R6, R21 ;  /* 0x0000000614157224 */ /* 0x000fc800078e0215 */
[----:B0-----:R-:W-:-:S05]  /*0830*/  IMAD.WIDE R2, R21, 0x4, R2 ;  /* 0x0000000415027825 */ /* 0x001fca00078e0202 */
[----:B------:R-:W-:Y:S01]  /*0840*/  STG.E desc[UR8][R2.64], R25 ;  /* 0x0000001902007986 */ /* 0x000fe2000c101908 */
[----:B------:R-:W-:Y:S05]  /*0850*/  EXIT ;  /* 0x000000000000794d */ /* 0x000fea0003800000 */
.L_x_2:
[----:B------:R-:W-:-:S00]  /*0860*/  BRA `(.L_x_2) ;  /* 0xfffffffc00fc7947 */ /* 0x000fc0000383ffff */
[----:B------:R-:W-:-:S00]  /*0870*/  NOP ;  /* 0x0000000000007918 */ /* 0x000fc00000000000 */
        /* <DEDUP_REMOVED lines=8> */
.L_x_8:


//--------------------- .text._Z12matmul_naivePfS_S_i --------------------------
	.section	.text._Z12matmul_naivePfS_S_i,"ax",@progbits
	.align	128
        .global         _Z12matmul_naivePfS_S_i
        .type           _Z12matmul_naivePfS_S_i,@function
        .size           _Z12matmul_naivePfS_S_i,(.L_x_9 - _Z12matmul_naivePfS_S_i)
        .other          _Z12matmul_naivePfS_S_i,@"STO_CUDA_ENTRY STV_DEFAULT"
_Z12matmul_naivePfS_S_i:
.text._Z12matmul_naivePfS_S_i:
[----:B------:R-:W-:Y:S01]  /*0000*/  LDC R1, c[0x0][0x37c] ;  /* 0x0000df00ff017b82 */ /* 0x000fe20000000800 */
[----:B------:R-:W0:Y:S07]  /*0010*/  S2R R0, SR_TID.Y ;  /* 0x0000000000007919 */ /* 0x000e2e0000002200 */
[----:B------:R-:W0:Y:S01]  /*0020*/  S2UR UR4, SR_CTAID.Y ;  /* 0x00000000000479c3 */ /* 0x000e220000002600 */
[----:B------:R-:W1:Y:S01]  /*0030*/  LDCU UR20, c[0x0][0x398] ;  /* 0x00007300ff1477ac */ /* 0x000e620008000800 */
[----:B------:R-:W2:Y:S06]  /*0040*/  S2R R3, SR_TID.X ;  /* 0x0000000000037919 */ /* 0x000eac0000002100 */
[----:B------:R-:W0:Y:S08]  /*0050*/  LDC R13, c[0x0][0x364] ;  /* 0x0000d900ff0d7b82 */ /* 0x000e300000000800 */
[----:B------:R-:W2:Y:S08]  /*0060*/  S2UR UR5, SR_CTAID.X ;  /* 0x00000000000579c3 */ /* 0x000eb00000002500 */
[----:B------:R-:W2:Y:S01]  /*0070*/  LDC R2, c[0x0][0x360] ;  /* 0x0000d800ff027b82 */ /* 0x000ea20000000800 */
[----:B0-----:R-:W-:-:S02]  /*0080*/  IMAD R13, R13, UR4, R0 ;  /* 0x000000040d0d7c24 */ /* 0x001fc4000f8e0200 */
[----:B--2---:R-:W-:-:S05]  /*0090*/  IMAD R0, R2, UR5, R3 ;  /* 0x0000000502007c24 */ /* 0x004fca000f8e0203 */
[----:B------:R-:W-:-:S04]  /*00a0*/  VIMNMX R2, PT, PT, R13, R0, !PT ;  /* 0x000000000d027248 */ /* 0x000fc80007fe0100 */
[----:B-1----:R-:W-:-:S13]  /*00b0*/  ISETP.GE.AND P0, PT, R2, UR20, PT ;  /* 0x0000001402007c0c */ /* 0x002fda000bf06270 */
[----:B------:R-:W-:Y:S05]  /*00c0*/  @P0 EXIT ;  /* 0x000000000000094d */ /* 0x000fea0003800000 */
[----:B------:R-:W-:Y:S01]  /*00d0*/  UISETP.GE.U32.AND UP0, UPT, UR20, 0x8, UPT ;  /* 0x000000081400788c */ /* 0x000fe2000bf06070 */
[----:B------:R-:W-:Y:S02]  /*00e0*/  HFMA2 R12, -RZ, RZ, 0, 0 ;  /* 0x00000000ff0c7431 */ /* 0x000fe400000001ff */
[----:B------:R-:W-:Y:S01]  /*00f0*/  IMAD R13, R13, UR20, RZ ;  /* 0x000000140d0d7c24 */ /* 0x000fe2000f8e02ff */
[----:B------:R-:W-:Y:S01]  /*0100*/  UMOV UR4, URZ ;  /* 0x000000ff00047c82 */ /* 0x000fe20008000000 */
[----:B------:R-:W0:Y:S04]  /*0110*/  LDCU.64 UR18, c[0x0][0x358] ;  /* 0x00006b00ff1277ac */ /* 0x000e280008000a00 */
[----:B------:R-:W-:Y:S05]  /*0120*/  BRA.U !UP0, `(.L_x_3) ;  /* 0x0000000508047547 */ /* 0x000fea000b800000 */
[----:B------:R-:W1:Y:S01]  /*0130*/  LDCU.128 UR24, c[0x0][0x380] ;  /* 0x00007000ff1877ac */ /* 0x000e620008000c00 */
[----:B------:R-:W-:Y:S02]  /*0140*/  MOV R12, RZ ;  /* 0x000000ff000c7202 */ /* 0x000fe40000000f00 */
[----:B------:R-:W-:Y:S01]  /*0150*/  MOV R14, R0 ;  /* 0x00000000000e7202 */ /* 0x000fe20000000f00 */
[----:B------:R-:W-:-:S04]  /*0160*/  ULOP3.LUT UR4, UR20, 0x7ffffff8, URZ, 0xc0, !UPT ;  /* 0x7ffffff814047892 */ /* 0x000fc8000f8ec0ff */
[----:B------:R-:W-:Y:S01]  /*0170*/  UIADD3 UR5, UPT, UPT, -UR4, URZ, URZ ;  /* 0x000000ff04057290 */ /* 0x000fe2000fffe1ff */
[----:B-1----:R-:W-:Y:S01]  /*0180*/  MOV R2, UR24 ;  /* 0x0000001800027c02 */ /* 0x002fe20008000f00 */
[----:B------:R-:W-:Y:S01]  /*0190*/  UIMAD.WIDE UR6, UR20, 0x8, UR26 ;  /* 0x00000008140678a5 */ /* 0x000fe2000f8e021a */
[----:B------:R-:W-:Y:S01]  /*01a0*/  MOV R3, UR25 ;  /* 0x0000001900037c02 */ /* 0x000fe20008000f00 */
[----:B------:R-:W-:Y:S02]  /*01b0*/  UIMAD.WIDE UR8, UR20, 0xc, UR26 ;  /* 0x0000000c140878a5 */ /* 0x000fe4000f8e021a */
[----:B------:R-:W-:Y:S01]  /*01c0*/  UIMAD.WIDE UR10, UR20, 0x10, UR26 ;  /* 0x00000010140a78a5 */ /* 0x000fe2000f8e021a */
[----:B------:R-:W-:Y:S01]  /*01d0*/  IMAD.WIDE.U32 R2, R13, 0x4, R2 ;  /* 0x000000040d027825 */ /* 0x000fe200078e0002 */
[----:B------:R-:W-:Y:S02]  /*01e0*/  UIMAD.WIDE UR12, UR20, 0x14, UR26 ;  /* 0x00000014140c78a5 */ /* 0x000fe4000f8e021a */
[----:B------:R-:W-:Y:S01]  /*01f0*/  UIMAD.WIDE UR14, UR20, 0x18, UR26 ;  /* 0x00000018140e78a5 */ /* 0x000fe2000f8e021a */
[----:B------:R-:W-:Y:S01]  /*0200*/  IADD3 R2, P0, PT, R2, 0x10, RZ ;  /* 0x0000001002027810 */ /* 0x000fe20007f1e0ff */
[----:B------:R-:W-:-:S03]  /*0210*/  UIMAD.WIDE UR16, UR20, 0x1c, UR26 ;  /* 0x0000001c141078a5 */ /* 0x000fc6000f8e021a */
[----:B------:R-:W-:-:S09]  /*0220*/  IADD3.X R3, PT, PT, RZ, R3, RZ, P0, !PT ;  /* 0x00000003ff037210 */ /* 0x000fd200007fe4ff */
.L_x_4:
[----:B------:R-:W-:Y:S01]  /*0230*/  UIMAD.WIDE UR22, UR20, 0x4, UR26 ;  /* 0x00000004141678a5 */ /* 0x000fe2000f8e021a */
[----:B------:R-:W-:Y:S02]  /*0240*/  IMAD.MOV.U32 R23, RZ, RZ, 0x4 ;  /* 0x00000004ff177424 */ /* 0x000fe400078e00ff */
[----:B------:R-:W-:Y:S01]  /*0250*/  HFMA2 R11, -RZ, RZ, 0, 2.384185791015625e-07 ;  /* 0x00000004ff0b7431 */ /* 0x000fe200000001ff */
[----:B------:R-:W-:Y:S01]  /*0260*/  MOV R25, 0x4 ;  /* 0x0000000400197802 */ /* 0x000fe20000000f00 */
[----:B0-----:R-:W2:Y:S01]  /*0270*/  LDG.E R21, desc[UR18][R2.64+-0x10] ;  /* 0xfffff01202157981 */ /* 0x001ea2000c1e1900 */
[C---:B------:R-:W-:Y:S01]  /*0280*/  IMAD.WIDE R22, R14.reuse, R23, UR26 ;  /* 0x0000001a0e167e25 */ /* 0x040fe2000f8e0217 */
[----:B------:R-:W-:Y:S02]  /*0290*/  MOV R8, UR22 ;  /* 0x0000001600087c02 */ /* 0x000fe40008000f00 */
[----:B------:R-:W-:Y:S01]  /*02a0*/  MOV R9, UR23 ;  /* 0x0000001700097c02 */ /* 0x000fe20008000f00 */
[----:B------:R-:W3:Y:S02]  /*02b0*/  LDG.E R19, desc[UR18][R2.64+-0xc] ;  /* 0xfffff41202137981 */ /* 0x000ee4000c1e1900 */
[----:B------:R-:W-:-:S02]  /*02c0*/  IMAD.WIDE R8, R14, 0x4, R8 ;  /* 0x000000040e087825 */ /* 0x000fc400078e0208 */
[----:B------:R-:W2:Y:S01]  /*02d0*/  LDG.E R22, desc[UR18][R22.64] ;  /* 0x0000001216167981 */ /* 0x000ea2000c1e1900 */
[----:B------:R-:W-:Y:S01]  /*02e0*/  MOV R5, 0x4 ;  /* 0x0000000400057802 */ /* 0x000fe20000000f00 */
[C---:B------:R-:W-:Y:S02]  /*02f0*/  IMAD.WIDE R24, R14.reuse, R25, UR6 ;  /* 0x000000060e187e25 */ /* 0x040fe4000f8e0219 */
[----:B------:R0:W3:Y:S02]  /*0300*/  LDG.E R20, desc[UR18][R8.64] ;  /* 0x0000001208147981 */ /* 0x0000e4000c1e1900 */
[----:B------:R-:W-:Y:S02]  /*0310*/  IMAD.WIDE R10, R14, R11, UR8 ;  /* 0x000000080e0a7e25 */ /* 0x000fe4000f8e020b */
[----:B------:R-:W4:Y:S04]  /*0320*/  LDG.E R18, desc[UR18][R24.64] ;  /* 0x0000001218127981 */ /* 0x000f28000c1e1900 */
[----:B------:R-:W4:Y:S01]  /*0330*/  LDG.E R17, desc[UR18][R2.64+-0x8] ;  /* 0xfffff81202117981 */ /* 0x000f22000c1e1900 */
[----:B0-----:R-:W-:-:S02]  /*0340*/  HFMA2 R9, -RZ, RZ, 0, 2.384185791015625e-07 ;  /* 0x00000004ff097431 */ /* 0x001fc400000001ff */
[----:B------:R-:W-:Y:S01]  /*0350*/  IMAD.MOV.U32 R7, RZ, RZ, 0x4 ;  /* 0x00000004ff077424 */ /* 0x000fe200078e00ff */
[----:B------:R0:W5:Y:S01]  /*0360*/  LDG.E R16, desc[UR18][R10.64] ;  /* 0x000000120a107981 */ /* 0x000162000c1e1900 */
[----:B------:R-:W-:-:S03]  /*0370*/  IMAD.WIDE R4, R14, R5, UR10 ;  /* 0x0000000a0e047e25 */ /* 0x000fc6000f8e0205 */
[----:B------:R-:W5:Y:S01]  /*0380*/  LDG.E R15, desc[UR18][R2.64+-0x4] ;  /* 0xfffffc12020f7981 */ /* 0x000f62000c1e1900 */
[C---:B------:R-:W-:Y:S01]  /*0390*/  IMAD.WIDE R6, R14.reuse, R7, UR12 ;  /* 0x0000000c0e067e25 */ /* 0x040fe2000f8e0207 */
[----:B------:R-:W-:Y:S02]  /*03a0*/  MOV R27, 0x4 ;  /* 0x00000004001b7802 */ /* 0x000fe40000000f00 */
[----:B------:R1:W5:Y:S01]  /*03b0*/  LDG.E R4, desc[UR18][R4.64] ;  /* 0x0000001204047981 */ /* 0x000362000c1e1900 */
[----:B------:R-:W-:-:S03]  /*03c0*/  IMAD.WIDE R8, R14, R9, UR14 ;  /* 0x0000000e0e087e25 */ /* 0x000fc6000f8e0209 */
[----:B------:R-:W5:Y:S01]  /*03d0*/  LDG.E R23, desc[UR18][R2.64] ;  /* 0x0000001202177981 */ /* 0x000f62000c1e1900 */
[----:B0-----:R-:W-:-:S03]  /*03e0*/  IMAD.WIDE R10, R14, R27, UR16 ;  /* 0x000000100e0a7e25 */ /* 0x001fc6000f8e021b */
[----:B------:R-:W5:Y:S04]  /*03f0*/  LDG.E R7, desc[UR18][R6.64] ;  /* 0x0000001206077981 */ /* 0x000f68000c1e1900 */
[----:B------:R-:W5:Y:S04]  /*0400*/  LDG.E R24, desc[UR18][R2.64+0x4] ;  /* 0x0000041202187981 */ /* 0x000f68000c1e1900 */
[----:B------:R-:W5:Y:S04]  /*0410*/  LDG.E R8, desc[UR18][R8.64] ;  /* 0x0000001208087981 */ /* 0x000f68000c1e1900 */
[----:B------:R-:W5:Y:S04]  /*0420*/  LDG.E R25, desc[UR18][R2.64+0x8] ;  /* 0x0000081202197981 */ /* 0x000f68000c1e1900 */
[----:B------:R-:W5:Y:S04]  /*0430*/  LDG.E R10, desc[UR18][R10.64] ;  /* 0x000000120a0a7981 */ /* 0x000f68000c1e1900 */
[----:B------:R0:W5:Y:S01]  /*0440*/  LDG.E R27, desc[UR18][R2.64+0xc] ;  /* 0x00000c12021b7981 */ /* 0x000162000c1e1900 */
[----:B------:R-:W-:-:S04]  /*0450*/  UIADD3 UR5, UPT, UPT, UR5, 0x8, URZ ;  /* 0x0000000805057890 */ /* 0x000fc8000fffe0ff */
[----:B------:R-:W-:Y:S01]  /*0460*/  UISETP.NE.AND UP0, UPT, UR5, URZ, UPT ;  /* 0x000000ff0500728c */ /* 0x000fe2000bf05270 */
[----:B-1----:R-:W-:Y:S02]  /*0470*/  MOV R5, UR20 ;  /* 0x0000001400057c02 */ /* 0x002fe40008000f00 */
[----:B0-----:R-:W-:Y:S02]  /*0480*/  IADD3 R2, P0, PT, R2, 0x20, RZ ;  /* 0x0000002002027810 */ /* 0x001fe40007f1e0ff */
[----:B------:R-:W-:Y:S02]  /*0490*/  LEA R14, R5, R14, 0x3 ;  /* 0x0000000e050e7211 */ /* 0x000fe400078e18ff */
[----:B------:R-:W-:Y:S01]  /*04a0*/  IADD3.X R3, PT, PT, RZ, R3, RZ, P0, !PT ;  /* 0x00000003ff037210 */ /* 0x000fe200007fe4ff */
[----:B--2---:R-:W-:-:S04]  /*04b0*/  FFMA R22, R21, R22, R12 ;  /* 0x0000001615167223 */ /* 0x004fc8000000000c */
[----:B---3--:R-:W-:-:S04]  /*04c0*/  FFMA R20, R19, R20, R22 ;  /* 0x0000001413147223 */ /* 0x008fc80000000016 */
[----:B----4-:R-:W-:-:S04]  /*04d0*/  FFMA R18, R17, R18, R20 ;  /* 0x0000001211127223 */ /* 0x010fc80000000014 */
[----:B-----5:R-:W-:-:S04]  /*04e0*/  FFMA R16, R15, R16, R18 ;  /* 0x000000100f107223 */ /* 0x020fc80000000012 */
[----:B------:R-:W-:-:S04]  /*04f0*/  FFMA R23, R23, R4, R16 ;  /* 0x0000000417177223 */ /* 0x000fc80000000010 */
[----:B------:R-:W-:-:S04]  /*0500*/  FFMA R24, R24, R7, R23 ;  /* 0x0000000718187223 */ /* 0x000fc80000000017 */
[----:B------:R-:W-:-:S04]  /*0510*/  FFMA R8, R25, R8, R24 ;  /* 0x0000000819087223 */ /* 0x000fc80000000018 */
[----:B------:R-:W-:Y:S01]  /*0520*/  FFMA R12, R27, R10, R8 ;  /* 0x0000000a1b0c7223 */ /* 0x000fe20000000008 */
[----:B------:R-:W-:Y:S06]  /*0530*/  BRA.U UP0, `(.L_x_4) ;  /* 0xfffffffd003c7547 */ /* 0x000fec000b83ffff */
.L_x_3:
[----:B------:R-:W-:-:S04]  /*0540*/  ULOP3.LUT UR6, UR20, 0x7, URZ, 0xc0, !UPT ;  /* 0x0000000714067892 */ /* 0x000fc8000f8ec0ff */
[----:B------:R-:W-:-:S09]  /*0550*/  UISETP.NE.AND UP0, UPT, UR6, URZ, UPT ;  /* 0x000000ff0600728c */ /* 0x000fd2000bf05270 */
[----:B------:R-:W-:Y:S05]  /*0560*/  BRA.U !UP0, `(.L_x_5) ;  /* 0x0000000508387547 */ /* 0x000fea000b800000 */
[----:B------:R-:W-:Y:S02]  /*0570*/  UISETP.GE.U32.AND UP0, UPT, UR6, 0x4, UPT ;  /* 0x000000040600788c */ /* 0x000fe4000bf06070 */
[----:B------:R-:W-:-:S04]  /*0580*/  ULOP3.LUT UR5, UR20, 0x3, URZ, 0xc0, !UPT ;  /* 0x0000000314057892 */ /* 0x000fc8000f8ec0ff */
[----:B------:R-:W-:-:S03]  /*0590*/  UISETP.NE.AND UP1, UPT, UR5, URZ, UPT ;  /* 0x000000ff0500728c */ /* 0x000fc6000bf25270 */
[----:B------:R-:W-:Y:S08]  /*05a0*/  BRA.U !UP0, `(.L_x_6) ;  /* 0x00000001087c7547 */ /* 0x000ff0000b800000 */
[----:B------:R-:W1:Y:S01]  /*05b0*/  LDC.64 R6, c[0x0][0x388] ;  /* 0x0000e200ff067b82 */ /* 0x000e620000000a00 */
[----:B------:R-:W2:Y:S01]  /*05c0*/  LDCU.64 UR6, c[0x0][0x380] ;  /* 0x00007000ff0677ac */ /* 0x000ea20008000a00 */
[----:B------:R-:W-:Y:S01]  /*05d0*/  IMAD.U32 R9, RZ, RZ, UR4 ;  /* 0x00000004ff097e24 */ /* 0x000fe2000f8e00ff */
[C---:B------:R-:W-:Y:S02]  /*05e0*/  IADD3 R3, PT, PT, R13.reuse, UR4, RZ ;  /* 0x000000040d037c10 */ /* 0x040fe4000fffe0ff */
[----:B------:R-:W-:Y:S01]  /*05f0*/  IADD3 R10, P0, PT, R13, UR4, RZ ;  /* 0x000000040d0a7c10 */ /* 0x000fe2000ff1e0ff */
[----:B------:R-:W-:Y:S01]  /*0600*/  IMAD R9, R9, UR20, R0 ;  /* 0x0000001409097c24 */ /* 0x000fe2000f8e0200 */
[----:B------:R-:W-:Y:S01]  /*0610*/  MOV R11, UR20 ;  /* 0x00000014000b7c02 */ /* 0x000fe20008000f00 */
[----:B------:R-:W3:Y:S01]  /*0620*/  LDC.64 R4, c[0x0][0x380] ;  /* 0x0000e000ff047b82 */ /* 0x000ee20000000a00 */
[----:B------:R-:W-:Y:S01]  /*0630*/  MOV R15, UR20 ;  /* 0x00000014000f7c02 */ /* 0x000fe20008000f00 */
[----:B-1----:R-:W-:Y:S01]  /*0640*/  IMAD.WIDE R6, R9, 0x4, R6 ;  /* 0x0000000409067825 */ /* 0x002fe200078e0206 */
[----:B------:R-:W-:-:S05]  /*0650*/  MOV R9, UR20 ;  /* 0x0000001400097c02 */ /* 0x000fca0008000f00 */
[----:B------:R-:W-:Y:S02]  /*0660*/  IMAD.WIDE R8, R9, 0x4, R6 ;  /* 0x0000000409087825 */ /* 0x000fe400078e0206 */
[----:B0-----:R-:W4:Y:S02]  /*0670*/  LDG.E R6, desc[UR18][R6.64] ;  /* 0x0000001206067981 */ /* 0x001f24000c1e1900 */
[----:B---3--:R-:W-:Y:S01]  /*0680*/  IMAD.WIDE.U32 R4, R3, 0x4, R4 ;  /* 0x0000000403047825 */ /* 0x008fe200078e0004 */
[----:B------:R-:W-:Y:S01]  /*0690*/  IADD3.X R3, PT, PT, RZ, RZ, RZ, P0, !PT ;  /* 0x000000ffff037210 */ /* 0x000fe200007fe4ff */
[----:B------:R-:W3:Y:S01]  /*06a0*/  LDG.E R17, desc[UR18][R8.64] ;  /* 0x0000001208117981 */ /* 0x000ee2000c1e1900 */
[----:B--2---:R-:W-:-:S03]  /*06b0*/  LEA R2, P0, R10, UR6, 0x2 ;  /* 0x000000060a027c11 */ /* 0x004fc6000f8010ff */
[----:B------:R-:W4:Y:S01]  /*06c0*/  LDG.E R5, desc[UR18][R4.64] ;  /* 0x0000001204057981 */ /* 0x000f22000c1e1900 */
[----:B------:R-:W-:Y:S01]  /*06d0*/  LEA.HI.X R3, R10, UR7, R3, 0x2, P0 ;  /* 0x000000070a037c11 */ /* 0x000fe200080f1403 */
[----:B------:R-:W-:-:S04]  /*06e0*/  IMAD.WIDE R10, R11, 0x4, R8 ;  /* 0x000000040b0a7825 */ /* 0x000fc800078e0208 */
[----:B------:R-:W3:Y:S01]  /*06f0*/  LDG.E R16, desc[UR18][R2.64+0x4] ;  /* 0x0000041202107981 */ /* 0x000ee2000c1e1900 */
[----:B------:R-:W-:-:S03]  /*0700*/  IMAD.WIDE R14, R15, 0x4, R10 ;  /* 0x000000040f0e7825 */ /* 0x000fc600078e020a */
[----:B------:R-:W2:Y:S04]  /*0710*/  LDG.E R19, desc[UR18][R10.64] ;  /* 0x000000120a137981 */ /* 0x000ea8000c1e1900 */
[----:B------:R-:W2:Y:S04]  /*0720*/  LDG.E R18, desc[UR18][R2.64+0x8] ;  /* 0x0000081202127981 */ /* 0x000ea8000c1e1900 */
[----:B------:R-:W5:Y:S04]  /*0730*/  LDG.E R20, desc[UR18][R2.64+0xc] ;  /* 0x00000c1202147981 */ /* 0x000f68000c1e1900 */
[----:B------:R-:W5:Y:S01]  /*0740*/  LDG.E R14, desc[UR18][R14.64] ;  /* 0x000000120e0e7981 */ /* 0x000f62000c1e1900 */
[----:B------:R-:W-:Y:S01]  /*0750*/  UIADD3 UR4, UPT, UPT, UR4, 0x4, URZ ;  /* 0x0000000404047890 */ /* 0x000fe2000fffe0ff */
[----:B----4-:R-:W-:-:S04]  /*0760*/  FFMA R5, R5, R6, R12 ;  /* 0x0000000605057223 */ /* 0x010fc8000000000c */
[----:B---3--:R-:W-:-:S04]  /*0770*/  FFMA R5, R16, R17, R5 ;  /* 0x0000001110057223 */ /* 0x008fc80000000005 */
[----:B--2---:R-:W-:-:S04]  /*0780*/  FFMA R5, R18, R19, R5 ;  /* 0x0000001312057223 */ /* 0x004fc80000000005 */
[----:B-----5:R-:W-:-:S07]  /*0790*/  FFMA R12, R20, R14, R5 ;  /* 0x0000000e140c7223 */ /* 0x020fce0000000005 */
.L_x_6:
[----:B------:R-:W-:Y:S05]  /*07a0*/  BRA.U !UP1, `(.L_x_5) ;  /* 0x0000000109a87547 */ /* 0x000fea000b800000 */
[----:B------:R-:W-:Y:S01]  /*07b0*/  UISETP.NE.AND UP0, UPT, UR5, 0x1, UPT ;  /* 0x000000010500788c */ /* 0x000fe2000bf05270 */
[----:B------:R-:W-:Y:S01]  /*07c0*/  MOV R7, UR4 ;  /* 0x0000000400077c02 */ /* 0x000fe20008000f00 */
[----:B------:R-:W-:Y:S02]  /*07d0*/  ULOP3.LUT UR5, UR20, 0x1, URZ, 0xc0, !UPT ;  /* 0x0000000114057892 */ /* 0x000fe4000f8ec0ff */
[----:B------:R-:W-:Y:S02]  /*07e0*/  MOV R15, UR20 ;  /* 0x00000014000f7c02 */ /* 0x000fe40008000f00 */
[----:B------:R-:W-:Y:S01]  /*07f0*/  UISETP.NE.U32.AND UP1, UPT, UR5, 0x1, UPT ;  /* 0x000000010500788c */ /* 0x000fe2000bf25070 */
[----:B------:R-:W-:-:S04]  /*0800*/  PLOP3.LUT P1, PT, PT, PT, UP0, 0x80, 0x8 ;  /* 0x000000000008781c */ /* 0x000fc80003f2f008 */
[----:B------:R-:W1:Y:S01]  /*0810*/  @UP0 LDCU.128 UR8, c[0x0][0x380] ;  /* 0x00007000ff0807ac */ /* 0x000e620008000c00 */
[----:B------:R-:W-:Y:S01]  /*0820*/  PLOP3.LUT P0, PT, PT, PT, UP1, 0x80, 0x8 ;  /* 0x000000000008781c */ /* 0x000fe20003f0f018 */
[----:B------:R-:W2:Y:S04]  /*0830*/  @UP0 LDCU.64 UR6, c[0x0][0x380] ;  /* 0x00007000ff0607ac */ /* 0x000ea80008000a00 */
[----:B------:R-:W3:Y:S03]  /*0840*/  @!UP1 LDCU.128 UR12, c[0x0][0x380] ;  /* 0x00007000ff0c97ac */ /* 0x000ee60008000c00 */
[C---:B------:R-:W-:Y:S02]  /*0850*/  @P1 IADD3 R3, PT, PT, R13.reuse, UR4, RZ ;  /* 0x000000040d031c10 */ /* 0x040fe4000fffe0ff */
[----:B------:R-:W-:Y:S01]  /*0860*/  @P1 IADD3 R6, P2, PT, R13, UR4, RZ ;  /* 0x000000040d061c10 */ /* 0x000fe2000ff5e0ff */
[----:B------:R-:W-:Y:S01]  /*0870*/  @UP0 UIADD3 UR4, UPT, UPT, UR4, 0x2, URZ ;  /* 0x0000000204040890 */ /* 0x000fe2000fffe0ff */
[----:B-1----:R-:W-:Y:S01]  /*0880*/  MOV R11, UR9 ;  /* 0x00000009000b7c02 */ /* 0x002fe20008000f00 */
[----:B------:R-:W-:Y:S01]  /*0890*/  IMAD.U32 R10, RZ, RZ, UR8 ;  /* 0x00000008ff0a7e24 */ /* 0x000fe2000f8e00ff */
[----:B------:R-:W-:-:S02]  /*08a0*/  MOV R4, UR10 ;  /* 0x0000000a00047c02 */ /* 0x000fc40008000f00 */
[----:B------:R-:W-:Y:S01]  /*08b0*/  MOV R5, UR11 ;  /* 0x0000000b00057c02 */ /* 0x000fe20008000f00 */
[----:B------:R-:W-:-:S04]  /*08c0*/  @P1 IMAD.WIDE.U32 R10, R3, 0x4, R10 ;  /* 0x00000004030a1825 */ /* 0x000fc800078e000a */
[----:B------:R-:W-:Y:S01]  /*08d0*/  @P1 IMAD R3, R7, UR20, R0 ;  /* 0x0000001407031c24 */ /* 0x000fe2000f8e0200 */
[----:B------:R-:W-:Y:S01]  /*08e0*/  @P1 IADD3.X R7, PT, PT, RZ, RZ, RZ, P2, !PT ;  /* 0x000000ffff071210 */ /* 0x000fe200017fe4ff */
[----:B------:R-:W-:Y:S01]  /*08f0*/  IMAD.U32 R19, RZ, RZ, UR4 ;  /* 0x00000004ff137e24 */ /* 0x000fe2000f8e00ff */
[C---:B--2---:R-:W-:Y:S01]  /*0900*/  @P1 LEA R2, P2, R6.reuse, UR6, 0x2 ;  /* 0x0000000606021c11 */ /* 0x044fe2000f8410ff */
[----:B------:R-:W-:Y:S01]  /*0910*/  @P1 IMAD.WIDE R4, R3, 0x4, R4 ;  /* 0x0000000403041825 */ /* 0x000fe200078e0204 */
[----:B------:R-:W-:Y:S01]  /*0920*/  @!P0 IADD3 R17, PT, PT, R13, UR4, RZ ;  /* 0x000000040d118c10 */ /* 0x000fe2000fffe0ff */
[----:B0-----:R-:W2:Y:S01]  /*0930*/  @P1 LDG.E R11, desc[UR18][R10.64] ;  /* 0x000000120a0b1981 */ /* 0x001ea2000c1e1900 */
[----:B------:R-:W-:Y:S01]  /*0940*/  @P1 LEA.HI.X R3, R6, UR7, R7, 0x2, P2 ;  /* 0x0000000706031c11 */ /* 0x000fe200090f1407 */
[----:B------:R-:W-:Y:S01]  /*0950*/  @!P0 IMAD R19, R19, UR20, R0 ;  /* 0x0000001413138c24 */ /* 0x000fe2000f8e0200 */
[----:B---3--:R-:W-:Y:S01]  /*0960*/  MOV R6, UR12 ;  /* 0x0000000c00067c02 */ /* 0x008fe20008000f00 */
[----:B------:R-:W-:Y:S01]  /*0970*/  @P1 IMAD.WIDE R14, R15, 0x4, R4 ;  /* 0x000000040f0e1825 */ /* 0x000fe200078e0204 */
[----:B------:R-:W-:Y:S01]  /*0980*/  MOV R7, UR13 ;  /* 0x0000000d00077c02 */ /* 0x000fe20008000f00 */
[----:B------:R-:W2:Y:S01]  /*0990*/  @P1 LDG.E R4, desc[UR18][R4.64] ;  /* 0x0000001204041981 */ /* 0x000ea2000c1e1900 */
[----:B------:R-:W-:-:S02]  /*09a0*/  MOV R8, UR14 ;  /* 0x0000000e00087c02 */ /* 0x000fc40008000f00 */
[----:B------:R-:W-:Y:S01]  /*09b0*/  MOV R9, UR15 ;  /* 0x0000000f00097c02 */ /* 0x000fe20008000f00 */
[----:B------:R-:W-:Y:S01]  /*09c0*/  @!P0 IMAD.WIDE.U32 R6, R17, 0x4, R6 ;  /* 0x0000000411068825 */ /* 0x000fe200078e0006 */
[----:B------:R-:W3:Y:S03]  /*09d0*/  @P1 LDG.E R14, desc[UR18][R14.64] ;  /* 0x000000120e0e1981 */ /* 0x000ee6000c1e1900 */
[----:B------:R-:W-:Y:S01]  /*09e0*/  @!P0 IMAD.WIDE R8, R19, 0x4, R8 ;  /* 0x0000000413088825 */ /* 0x000fe200078e0208 */
[----:B------:R-:W3:Y:S04]  /*09f0*/  @P1 LDG.E R2, desc[UR18][R2.64+0x4] ;  /* 0x0000041202021981 */ /* 0x000ee8000c1e1900 */
[----:B------:R-:W4:Y:S04]  /*0a00*/  @!P0 LDG.E R7, desc[UR18][R6.64] ;  /* 0x0000001206078981 */ /* 0x000f28000c1e1900 */
[----:B------:R-:W4:Y:S01]  /*0a10*/  @!P0 LDG.E R8, desc[UR18][R8.64] ;  /* 0x0000001208088981 */ /* 0x000f22000c1e1900 */
[----:B--2---:R-:W-:-:S04]  /*0a20*/  @P1 FFMA R11, R11, R4, R12 ;  /* 0x000000040b0b1223 */ /* 0x004fc8000000000c */
[----:B---3--:R-:W-:-:S04]  /*0a30*/  @P1 FFMA R12, R2, R14, R11 ;  /* 0x0000000e020c1223 */ /* 0x008fc8000000000b */
[----:B----4-:R-:W-:-:S07]  /*0a40*/  @!P0 FFMA R12, R7, R8, R12 ;  /* 0x00000008070c8223 */ /* 0x010fce000000000c */
.L_x_5:
[----:B------:R-:W1:Y:S01]  /*0a50*/  LDC.64 R2, c[0x0][0x390] ;  /* 0x0000e400ff027b82 */ /* 0x000e620000000a00 */
[----:B------:R-:W-:-:S05]  /*0a60*/  IADD3 R13, PT, PT, R0, R13, RZ ;  /* 0x0000000d000d7210 */ /* 0x000fca0007ffe0ff */
[----:B-1----:R-:W-:-:S05]  /*0a70*/  IMAD.WIDE R2, R13, 0x4, R2 ;  /* 0x000000040d027825 */ /* 0x002fca00078e0202 */
[----:B0-----:R-:W-:Y:S01]  /*0a80*/  STG.E desc[UR18][R2.64], R12 ;  /* 0x0000000c02007986 */ /* 0x001fe2000c101912 */
[----:B------:R-:W-:Y:S05]  /*0a90*/  EXIT ;  /* 0x000000000000794d */ /* 0x000fea0003800000 */
.L_x_7:
        /* <DEDUP_REMOVED lines=14> */
.L_x_9:


//--------------------- .nv.shared._Z13matmul_sharedPfS_S_i --------------------------
	.section	.nv.shared._Z13matmul_sharedPfS_S_i,"aw",@nobits
	.sectionflags	@""
	.align	4
.nv.shared._Z13matmul_sharedPfS_S_i:
	.zero		9216


//--------------------- .nv.shared.reserved.0     --------------------------
	.section	.nv.shared.reserved.0,"aw",@nobits
	.weak		__nv_reservedSMEM_offset_0_alias
	.size		__nv_reservedSMEM_offset_0_alias, 0, 64
	.other		__nv_reservedSMEM_offset_0_alias,@"STO_CUDA_RESERVED_SHARED STV_DEFAULT"
__nv_reservedSMEM_offset_0_alias:
	.zero		0
	.zero		64


//--------------------- .nv.constant0._Z13matmul_sharedPfS_S_i --------------------------
	.section	.nv.constant0._Z13matmul_sharedPfS_S_i,"a",@progbits
	.sectionflags	@""
	.align	4
.nv.constant0._Z13matmul_sharedPfS_S_i:
	.zero		924


//--------------------- .nv.constant0._Z12matmul_naivePfS_S_i --------------------------
	.section	.nv.constant0._Z12matmul_naivePfS_S_i,"a",@progbits
	.sectionflags	@""
	.align	4
.nv.constant0._Z12matmul_naivePfS_S_i:
	.zero		924


//--------------------- SYMBOLS --------------------------

	.type		.nv.reservedSmem.offset0,@object
	.size		.nv.reservedSmem.offset0,0x4
	.type		.nv.reservedSmem.cap,@object
	.size		.nv.reservedSmem.cap,0x4
